//
// Generated by NVIDIA NVVM Compiler
//
// Compiler Build ID: CL-36424714
// Cuda compilation tools, release 13.0, V13.0.88
// Based on NVVM 20.0.0
//

.version 9.0
.target sm_100
.address_size 64

	// .globl	_Z6kernelPfS_i

.visible .entry _Z6kernelPfS_i(
	.param .u64 .ptr .align 1 _Z6kernelPfS_i_param_0,
	.param .u64 .ptr .align 1 _Z6kernelPfS_i_param_1,
	.param .u32 _Z6kernelPfS_i_param_2
)
{
	.reg .pred 	%p<10>;
	.reg .b32 	%r<35>;
	.reg .b32 	%f<31>;
	.reg .b64 	%rd<17>;

	ld.param.u64 	%rd3, [_Z6kernelPfS_i_param_0];
	ld.param.u64 	%rd4, [_Z6kernelPfS_i_param_1];
	ld.param.u32 	%r7, [_Z6kernelPfS_i_param_2];
	cvta.to.global.u64 	%rd1, %rd4;
	mov.u32 	%r8, %ntid.x;
	mov.u32 	%r9, %ntid.y;
	mov.u32 	%r10, %ctaid.x;
	mov.u32 	%r11, %tid.y;
	mov.u32 	%r12, %tid.x;
	mad.lo.s32 	%r13, %r10, %r9, %r11;
	mad.lo.s32 	%r14, %r13, %r8, %r12;
	mul.lo.s32 	%r15, %r7, %r7;
	div.s32 	%r1, %r14, %r15;
	mul.lo.s32 	%r16, %r1, %r15;
	sub.s32 	%r17, %r14, %r16;
	div.s32 	%r2, %r17, %r7;
	mul.lo.s32 	%r18, %r2, %r7;
	sub.s32 	%r3, %r17, %r18;
	max.s32 	%r19, %r1, %r2;
	setp.ge.s32 	%p1, %r19, %r7;
	setp.lt.s32 	%p2, %r7, 0;
	or.pred  	%p3, %p2, %p1;
	@%p3 bra 	$L__BB0_14;
	setp.lt.s32 	%p4, %r1, 1;
	mov.f32 	%f25, 0f00000000;
	@%p4 bra 	$L__BB0_3;
	add.s32 	%r20, %r1, -1;
	mad.lo.s32 	%r21, %r20, %r7, %r2;
	mad.lo.s32 	%r22, %r21, %r7, %r3;
	mul.wide.s32 	%rd5, %r22, 4;
	add.s64 	%rd6, %rd1, %rd5;
	ld.global.f32 	%f25, [%rd6];
$L__BB0_3:
	add.s32 	%r4, %r1, 1;
	setp.ge.s32 	%p5, %r4, %r7;
	mov.f32 	%f26, 0f00000000;
	@%p5 bra 	$L__BB0_5;
	mad.lo.s32 	%r23, %r4, %r7, %r2;
	mad.lo.s32 	%r24, %r23, %r7, %r3;
	mul.wide.s32 	%rd7, %r24, 4;
	add.s64 	%rd8, %rd1, %rd7;
	ld.global.f32 	%f26, [%rd8];
$L__BB0_5:
	setp.lt.s32 	%p6, %r2, 1;
	mov.f32 	%f27, 0f00000000;
	@%p6 bra 	$L__BB0_7;
	mad.lo.s32 	%r25, %r1, %r7, %r2;
	add.s32 	%r26, %r25, -1;
	mad.lo.s32 	%r27, %r26, %r7, %r3;
	mul.wide.s32 	%rd9, %r27, 4;
	add.s64 	%rd10, %rd1, %rd9;
	ld.global.f32 	%f27, [%rd10];
$L__BB0_7:
	add.s32 	%r5, %r2, 1;
	setp.ge.s32 	%p7, %r5, %r7;
	mov.f32 	%f28, 0f00000000;
	@%p7 bra 	$L__BB0_9;
	mad.lo.s32 	%r28, %r1, %r7, %r5;
	mad.lo.s32 	%r29, %r28, %r7, %r3;
	mul.wide.s32 	%rd11, %r29, 4;
	add.s64 	%rd12, %rd1, %rd11;
	ld.global.f32 	%f28, [%rd12];
$L__BB0_9:
	setp.lt.s32 	%p8, %r3, 1;
	mad.lo.s32 	%r30, %r1, %r7, %r2;
	mul.lo.s32 	%r6, %r30, %r7;
	add.s32 	%r31, %r3, %r6;
	add.s32 	%r32, %r31, -1;
	mul.wide.s32 	%rd13, %r32, 4;
	add.s64 	%rd2, %rd1, %rd13;
	mov.f32 	%f29, 0f00000000;
	@%p8 bra 	$L__BB0_11;
	ld.global.f32 	%f29, [%rd2];
$L__BB0_11:
	add.s32 	%r33, %r3, 1;
	setp.ge.s32 	%p9, %r33, %r7;
	mov.f32 	%f30, 0f00000000;
	@%p9 bra 	$L__BB0_13;
	ld.global.f32 	%f30, [%rd2+8];
$L__BB0_13:
	add.f32 	%f19, %f25, %f26;
	add.f32 	%f20, %f19, %f27;
	add.f32 	%f21, %f20, %f28;
	add.f32 	%f22, %f21, %f29;
	add.f32 	%f23, %f22, %f30;
	mul.f32 	%f24, %f23, 0f3F4CCCCD;
	add.s32 	%r34, %r6, %r3;
	cvta.to.global.u64 	%rd14, %rd3;
	mul.wide.s32 	%rd15, %r34, 4;
	add.s64 	%rd16, %rd14, %rd15;
	st.global.f32 	[%rd16], %f24;
$L__BB0_14:
	ret;

}


// ===== COMPILED SASS (sm_100) =====

	.target	sm_100

	.elftype	@"ET_EXEC"


//--------------------- .note.nv.tkinfo           --------------------------
	.section	.note.nv.tkinfo,"",@"SHT_NOTE"
	.sectionflags	@"SHF_NOTE_NV_TKINFO"
	.tkinfo
        /*0018*/ 	.word	0x00000002
        /*0030*/ 	.string	""
        /*0030*/ 	.string	"ptxas"
        /*0030*/ 	.string	"Cuda compilation tools, release 13.0, V13.0.88"
        /*0030*/ 	.string	"Build cuda_13.0.r13.0/compiler.36424714_0"
        /*0030*/ 	.string	"-arch sm_100 -m 64 "



//--------------------- .note.nv.cuinfo           --------------------------
	.section	.note.nv.cuinfo,"",@"SHT_NOTE"
	.sectionflags	@"SHF_NOTE_NV_CUINFO"
        /*0018*/ 	.short	0x0002
        /*001a*/ 	.short	0x0064
        /*001c*/ 	.short	0x0082
	.zero		2


//--------------------- .nv.info                  --------------------------
	.section	.nv.info,"",@"SHT_CUDA_INFO"
	.align	4


	//----- nvinfo : EIATTR_REGCOUNT
	.align		4
        /*0000*/ 	.byte	0x04, 0x2f
        /*0002*/ 	.short	(.L_1 - .L_0)
	.align		4
.L_0:
        /*0004*/ 	.word	index@(_Z6kernelPfS_i)
        /*0008*/ 	.word	0x00000015


	//----- nvinfo : EIATTR_FRAME_SIZE
	.align		4
.L_1:
        /*000c*/ 	.byte	0x04, 0x11
        /*000e*/ 	.short	(.L_3 - .L_2)
	.align		4
.L_2:
        /*0010*/ 	.word	index@(_Z6kernelPfS_i)
        /*0014*/ 	.word	0x00000000


	//----- nvinfo : EIATTR_MIN_STACK_SIZE
	.align		4
.L_3:
        /*0018*/ 	.byte	0x04, 0x12
        /*001a*/ 	.short	(.L_5 - .L_4)
	.align		4
.L_4:
        /*001c*/ 	.word	index@(_Z6kernelPfS_i)
        /*0020*/ 	.word	0x00000000
.L_5:


//--------------------- .nv.compat                --------------------------
	.section	.nv.compat,"",@"SHT_CUDA_COMPAT_INFO"
	.align	4
        /*0000*/ 	.byte	0x02, 0x09, 0x00, 0x00, 0x02, 0x02, 0x01, 0x00, 0x02, 0x05, 0x05, 0x00, 0x03, 0x07, 0x01, 0x01
        /*0010*/ 	.byte	0x02, 0x03, 0x00, 0x00, 0x02, 0x06, 0x01, 0x00, 0x04, 0x0b, 0x08, 0x00, 0x09, 0x00, 0x00, 0x00
        /*0020*/ 	.byte	0x00, 0x00, 0x00, 0x00


//--------------------- .nv.info._Z6kernelPfS_i   --------------------------
	.section	.nv.info._Z6kernelPfS_i,"",@"SHT_CUDA_INFO"
	.sectionflags	@""
	.align	4


	//----- nvinfo : EIATTR_CUDA_API_VERSION
	.align		4
        /*0000*/ 	.byte	0x04, 0x37
        /*0002*/ 	.short	(.L_7 - .L_6)
.L_6:
        /*0004*/ 	.word	0x00000082


	//----- nvinfo : EIATTR_KPARAM_INFO
	.align		4
.L_7:
        /*0008*/ 	.byte	0x04, 0x17
        /*000a*/ 	.short	(.L_9 - .L_8)
.L_8:
        /*000c*/ 	.word	0x00000000
        /*0010*/ 	.short	0x0002
        /*0012*/ 	.short	0x0010
        /*0014*/ 	.byte	0x00, 0xf0, 0x11, 0x00


	//----- nvinfo : EIATTR_KPARAM_INFO
	.align		4
.L_9:
        /*0018*/ 	.byte	0x04, 0x17
        /*001a*/ 	.short	(.L_11 - .L_10)
.L_10:
        /*001c*/ 	.word	0x00000000
        /*0020*/ 	.short	0x0001
        /*0022*/ 	.short	0x0008
        /*0024*/ 	.byte	0x00, 0xf5, 0x21, 0x00


	//----- nvinfo : EIATTR_KPARAM_INFO
	.align		4
.L_11:
        /*0028*/ 	.byte	0x04, 0x17
        /*002a*/ 	.short	(.L_13 - .L_12)
.L_12:
        /*002c*/ 	.word	0x00000000
        /*0030*/ 	.short	0x0000
        /*0032*/ 	.short	0x0000
        /*0034*/ 	.byte	0x00, 0xf5, 0x21, 0x00


	//----- nvinfo : EIATTR_SPARSE_MMA_MASK
	.align		4
.L_13:
        /*0038*/ 	.byte	0x03, 0x50
        /*003a*/ 	.short	0x0000


	//----- nvinfo : EIATTR_MAXREG_COUNT
	.align		4
        /*003c*/ 	.byte	0x03, 0x1b
        /*003e*/ 	.short	0x00ff


	//----- nvinfo : EIATTR_MERCURY_ISA_VERSION
	.align		4
        /*0040*/ 	.byte	0x03, 0x5f
        /*0042*/ 	.short	0x0101


	//----- nvinfo : EIATTR_VRC_CTA_INIT_COUNT
	.align		4
        /*0044*/ 	.byte	0x02, 0x4a
	.zero		1
	.zero		1


	//----- nvinfo : EIATTR_EXIT_INSTR_OFFSETS
	.align		4
        /*0048*/ 	.byte	0x04, 0x1c
        /*004a*/ 	.short	(.L_15 - .L_14)


	//   ....[0]....
.L_14:
        /*004c*/ 	.word	0x00000410


	//   ....[1]....
        /*0050*/ 	.word	0x00000740


	//----- nvinfo : EIATTR_CBANK_PARAM_SIZE
	.align		4
.L_15:
        /*0054*/ 	.byte	0x03, 0x19
        /*0056*/ 	.short	0x0014


	//----- nvinfo : EIATTR_PARAM_CBANK
	.align		4
        /*0058*/ 	.byte	0x04, 0x0a
        /*005a*/ 	.short	(.L_17 - .L_16)
	.align		4
.L_16:
        /*005c*/ 	.word	index@(.nv.constant0._Z6kernelPfS_i)
        /*0060*/ 	.short	0x0380
        /*0062*/ 	.short	0x0014


	//----- nvinfo : EIATTR_SW_WAR
	.align		4
.L_17:
        /*0064*/ 	.byte	0x04, 0x36
        /*0066*/ 	.short	(.L_19 - .L_18)
.L_18:
        /*0068*/ 	.word	0x00000008
.L_19:


//--------------------- .nv.callgraph             --------------------------
	.section	.nv.callgraph,"",@"SHT_CUDA_CALLGRAPH"
	.align	4
	.sectionentsize	8
	.align		4
        /*0000*/ 	.word	0x00000000
	.align		4
        /*0004*/ 	.word	0xffffffff
	.align		4
        /*0008*/ 	.word	0x00000000
	.align		4
        /*000c*/ 	.word	0xfffffffe
	.align		4
        /*0010*/ 	.word	0x00000000
	.align		4
        /*0014*/ 	.word	0xfffffffd
	.align		4
        /*0018*/ 	.word	0x00000000
	.align		4
        /*001c*/ 	.word	0xfffffffc


//--------------------- .text._Z6kernelPfS_i      --------------------------
	.section	.text._Z6kernelPfS_i,"ax",@progbits
	.align	128
        .global         _Z6kernelPfS_i
        .type           _Z6kernelPfS_i,@function
        .size           _Z6kernelPfS_i,(.L_x_1 - _Z6kernelPfS_i)
        .other          _Z6kernelPfS_i,@"STO_CUDA_ENTRY STV_DEFAULT"
_Z6kernelPfS_i:
.text._Z6kernelPfS_i:
[----:B------:R-:W-:Y:S08]  /*0000*/  LDC R1, c[0x0][0x37c] ;  /* 0x0000df00ff017b82 */ /* 0x000ff00000000800 */
[----:B------:R-:W0:Y:S01]  /*0010*/  LDC R0, c[0x0][0x390] ;  /* 0x0000e400ff007b82 */ /* 0x000e220000000800 */
[----:B------:R-:W1:Y:S01]  /*0020*/  S2R R3, SR_CTAID.X ;  /* 0x0000000000037919 */ /* 0x000e620000002500 */
[----:B------:R-:W2:Y:S01]  /*0030*/  LDCU UR4, c[0x0][0x360] ;  /* 0x00006c00ff0477ac */ /* 0x000ea20008000800 */
[----:B------:R-:W1:Y:S01]  /*0040*/  S2R R8, SR_TID.Y ;  /* 0x0000000000087919 */ /* 0x000e620000002200 */
[----:B------:R-:W1:Y:S01]  /*0050*/  LDCU UR5, c[0x0][0x364] ;  /* 0x00006c80ff0577ac */ /* 0x000e620008000800 */
[----:B------:R-:W2:Y:S01]  /*0060*/  S2R R10, SR_TID.X ;  /* 0x00000000000a7919 */ /* 0x000ea20000002100 */
[----:B0-----:R-:W-:-:S05]  /*0070*/  IMAD R2, R0, R0, RZ ;  /* 0x0000000000027224 */ /* 0x001fca00078e02ff */
[----:B------:R-:W-:-:S04]  /*0080*/  IABS R12, R2 ;  /* 0x00000002000c7213 */ /* 0x000fc80000000000 */
[----:B------:R-:W0:Y:S01]  /*0090*/  I2F.RP R6, R12 ;  /* 0x0000000c00067306 */ /* 0x000e220000209400 */
[----:B-1----:R-:W-:Y:S01]  /*00a0*/  IMAD R3, R3, UR5, R8 ;  /* 0x0000000503037c24 */ /* 0x002fe2000f8e0208 */
[----:B------:R-:W-:-:S03]  /*00b0*/  IABS R8, R2 ;  /* 0x0000000200087213 */ /* 0x000fc60000000000 */
[----:B--2---:R-:W-:-:S03]  /*00c0*/  IMAD R7, R3, UR4, R10 ;  /* 0x0000000403077c24 */ /* 0x004fc6000f8e020a */
[----:B0-----:R-:W0:Y:S02]  /*00d0*/  MUFU.RCP R6, R6 ;  /* 0x0000000600067308 */ /* 0x001e240000001000 */
[----:B0-----:R-:W-:Y:S02]  /*00e0*/  IADD3 R4, PT, PT, R6, 0xffffffe, RZ ;  /* 0x0ffffffe06047810 */ /* 0x001fe40007ffe0ff */
[----:B------:R-:W-:-:S04]  /*00f0*/  IABS R6, R7 ;  /* 0x0000000700067213 */ /* 0x000fc80000000000 */
[----:B------:R0:W1:Y:S02]  /*0100*/  F2I.FTZ.U32.TRUNC.NTZ R5, R4 ;  /* 0x0000000400057305 */ /* 0x000064000021f000 */
[----:B0-----:R-:W-:Y:S02]  /*0110*/  HFMA2 R4, -RZ, RZ, 0, 0 ;  /* 0x00000000ff047431 */ /* 0x001fe400000001ff */
[----:B-1----:R-:W-:-:S04]  /*0120*/  IMAD.MOV R9, RZ, RZ, -R5 ;  /* 0x000000ffff097224 */ /* 0x002fc800078e0a05 */
[----:B------:R-:W-:Y:S01]  /*0130*/  IMAD R3, R9, R12, RZ ;  /* 0x0000000c09037224 */ /* 0x000fe200078e02ff */
[----:B------:R-:W-:-:S03]  /*0140*/  IABS R9, R0 ;  /* 0x0000000000097213 */ /* 0x000fc60000000000 */
[----:B------:R-:W-:-:S04]  /*0150*/  IMAD.HI.U32 R5, R5, R3, R4 ;  /* 0x0000000305057227 */ /* 0x000fc800078e0004 */
[----:B------:R-:W-:Y:S01]  /*0160*/  IMAD.MOV R3, RZ, RZ, -R8 ;  /* 0x000000ffff037224 */ /* 0x000fe200078e0a08 */
[----:B------:R-:W-:Y:S01]  /*0170*/  MOV R8, R9 ;  /* 0x0000000900087202 */ /* 0x000fe20000000f00 */
[----:B------:R-:W-:-:S03]  /*0180*/  IMAD.HI.U32 R5, R5, R6, RZ ;  /* 0x0000000605057227 */ /* 0x000fc600078e00ff */
[----:B------:R-:W0:Y:S01]  /*0190*/  I2F.RP R4, R8 ;  /* 0x0000000800047306 */ /* 0x000e220000209400 */
[----:B------:R-:W-:-:S05]  /*01a0*/  IMAD R3, R5, R3, R6 ;  /* 0x0000000305037224 */ /* 0x000fca00078e0206 */
[----:B------:R-:W-:Y:S02]  /*01b0*/  ISETP.GT.U32.AND P1, PT, R12, R3, PT ;  /* 0x000000030c00720c */ /* 0x000fe40003f24070 */
[----:B0-----:R-:W0:Y:S11]  /*01c0*/  MUFU.RCP R4, R4 ;  /* 0x0000000400047308 */ /* 0x001e360000001000 */
[----:B------:R-:W-:-:S02]  /*01d0*/  @!P1 IMAD.IADD R3, R3, 0x1, -R12 ;  /* 0x0000000103039824 */ /* 0x000fc400078e0a0c */
[----:B------:R-:W-:Y:S01]  /*01e0*/  @!P1 VIADD R5, R5, 0x1 ;  /* 0x0000000105059836 */ /* 0x000fe20000000000 */
[----:B------:R-:W-:Y:S02]  /*01f0*/  ISETP.NE.AND P1, PT, R2, RZ, PT ;  /* 0x000000ff0200720c */ /* 0x000fe40003f25270 */
[----:B------:R-:W-:Y:S02]  /*0200*/  ISETP.GE.U32.AND P0, PT, R3, R12, PT ;  /* 0x0000000c0300720c */ /* 0x000fe40003f06070 */
[----:B------:R-:W-:-:S04]  /*0210*/  LOP3.LUT R3, R7, R2, RZ, 0x3c, !PT ;  /* 0x0000000207037212 */ /* 0x000fc800078e3cff */
[----:B------:R-:W-:Y:S02]  /*0220*/  ISETP.GE.AND P2, PT, R3, RZ, PT ;  /* 0x000000ff0300720c */ /* 0x000fe40003f46270 */
[----:B0-----:R-:W-:-:S05]  /*0230*/  IADD3 R3, PT, PT, R4, 0xffffffe, RZ ;  /* 0x0ffffffe04037810 */ /* 0x001fca0007ffe0ff */
[----:B------:R-:W-:Y:S01]  /*0240*/  @P0 IADD3 R5, PT, PT, R5, 0x1, RZ ;  /* 0x0000000105050810 */ /* 0x000fe20007ffe0ff */
[----:B------:R-:W0:Y:S05]  /*0250*/  F2I.FTZ.U32.TRUNC.NTZ R3, R3 ;  /* 0x0000000300037305 */ /* 0x000e2a000021f000 */
[----:B------:R-:W-:Y:S01]  /*0260*/  @!P2 IMAD.MOV R5, RZ, RZ, -R5 ;  /* 0x000000ffff05a224 */ /* 0x000fe200078e0a05 */
[----:B------:R-:W-:-:S05]  /*0270*/  @!P1 LOP3.LUT R5, RZ, R2, RZ, 0x33, !PT ;  /* 0x00000002ff059212 */ /* 0x000fca00078e33ff */
[----:B------:R-:W-:-:S04]  /*0280*/  IMAD.MOV R4, RZ, RZ, -R5 ;  /* 0x000000ffff047224 */ /* 0x000fc800078e0a05 */
[----:B------:R-:W-:Y:S02]  /*0290*/  IMAD R9, R2, R4, R7 ;  /* 0x0000000402097224 */ /* 0x000fe400078e0207 */
[----:B------:R-:W-:Y:S01]  /*02a0*/  HFMA2 R2, -RZ, RZ, 0, 0 ;  /* 0x00000000ff027431 */ /* 0x000fe200000001ff */
[----:B0-----:R-:W-:Y:S02]  /*02b0*/  IADD3 R11, PT, PT, RZ, -R3, RZ ;  /* 0x80000003ff0b7210 */ /* 0x001fe40007ffe0ff */
[----:B------:R-:W-:-:S03]  /*02c0*/  IABS R4, R9 ;  /* 0x0000000900047213 */ /* 0x000fc60000000000 */
[----:B------:R-:W-:-:S04]  /*02d0*/  IMAD R7, R11, R8, RZ ;  /* 0x000000080b077224 */ /* 0x000fc800078e02ff */
[----:B------:R-:W-:-:S04]  /*02e0*/  IMAD.HI.U32 R2, R3, R7, R2 ;  /* 0x0000000703027227 */ /* 0x000fc800078e0002 */
[----:B------:R-:W-:-:S04]  /*02f0*/  IMAD.MOV.U32 R3, RZ, RZ, R4 ;  /* 0x000000ffff037224 */ /* 0x000fc800078e0004 */
[----:B------:R-:W-:-:S05]  /*0300*/  IMAD.HI.U32 R2, R2, R3, RZ ;  /* 0x0000000302027227 */ /* 0x000fca00078e00ff */
[----:B------:R-:W-:-:S05]  /*0310*/  IADD3 R4, PT, PT, -R2, RZ, RZ ;  /* 0x000000ff02047210 */ /* 0x000fca0007ffe1ff */
[----:B------:R-:W-:-:S05]  /*0320*/  IMAD R3, R8, R4, R3 ;  /* 0x0000000408037224 */ /* 0x000fca00078e0203 */
[----:B------:R-:W-:-:S13]  /*0330*/  ISETP.GT.U32.AND P1, PT, R8, R3, PT ;  /* 0x000000030800720c */ /* 0x000fda0003f24070 */
[-C--:B------:R-:W-:Y:S01]  /*0340*/  @!P1 IADD3 R3, PT, PT, R3, -R8.reuse, RZ ;  /* 0x8000000803039210 */ /* 0x080fe20007ffe0ff */
[----:B------:R-:W-:Y:S01]  /*0350*/  @!P1 VIADD R2, R2, 0x1 ;  /* 0x0000000102029836 */ /* 0x000fe20000000000 */
[----:B------:R-:W-:Y:S02]  /*0360*/  ISETP.NE.AND P1, PT, R0, RZ, PT ;  /* 0x000000ff0000720c */ /* 0x000fe40003f25270 */
[----:B------:R-:W-:Y:S02]  /*0370*/  ISETP.GE.U32.AND P0, PT, R3, R8, PT ;  /* 0x000000080300720c */ /* 0x000fe40003f06070 */
[----:B------:R-:W-:-:S04]  /*0380*/  LOP3.LUT R3, R9, R0, RZ, 0x3c, !PT ;  /* 0x0000000009037212 */ /* 0x000fc800078e3cff */
[----:B------:R-:W-:-:S07]  /*0390*/  ISETP.GE.AND P2, PT, R3, RZ, PT ;  /* 0x000000ff0300720c */ /* 0x000fce0003f46270 */
[----:B------:R-:W-:-:S04]  /*03a0*/  @P0 IADD3 R2, PT, PT, R2, 0x1, RZ ;  /* 0x0000000102020810 */ /* 0x000fc80007ffe0ff */
[----:B------:R-:W-:-:S05]  /*03b0*/  MOV R13, R2 ;  /* 0x00000002000d7202 */ /* 0x000fca0000000f00 */
[----:B------:R-:W-:Y:S01]  /*03c0*/  @!P2 IMAD.MOV R13, RZ, RZ, -R13 ;  /* 0x000000ffff0da224 */ /* 0x000fe200078e0a0d */
[----:B------:R-:W-:-:S04]  /*03d0*/  @!P1 LOP3.LUT R13, RZ, R0, RZ, 0x33, !PT ;  /* 0x00000000ff0d9212 */ /* 0x000fc800078e33ff */
[----:B------:R-:W-:-:S04]  /*03e0*/  VIMNMX R3, PT, PT, R5, R13, !PT ;  /* 0x0000000d05037248 */ /* 0x000fc80007fe0100 */
[----:B------:R-:W-:-:S04]  /*03f0*/  ISETP.GE.AND P0, PT, R3, R0, PT ;  /* 0x000000000300720c */ /* 0x000fc80003f06270 */
[----:B------:R-:W-:-:S13]  /*0400*/  ISETP.LT.OR P0, PT, R0, RZ, P0 ;  /* 0x000000ff0000720c */ /* 0x000fda0000701670 */
[----:B------:R-:W-:Y:S05]  /*0410*/  @P0 EXIT ;  /* 0x000000000000094d */ /* 0x000fea0003800000 */
[C---:B------:R-:W-:Y:S01]  /*0420*/  ISETP.GE.AND P0, PT, R5.reuse, 0x1, PT ;  /* 0x000000010500780c */ /* 0x040fe20003f06270 */
[----:B------:R-:W0:Y:S01]  /*0430*/  LDC.64 R2, c[0x0][0x388] ;  /* 0x0000e200ff027b82 */ /* 0x000e220000000a00 */
[----:B------:R-:W-:Y:S01]  /*0440*/  IADD3 R11, PT, PT, R5, 0x1, RZ ;  /* 0x00000001050b7810 */ /* 0x000fe20007ffe0ff */
[C---:B------:R-:W-:Y:S01]  /*0450*/  VIADD R17, R13.reuse, 0x1 ;  /* 0x000000010d117836 */ /* 0x040fe20000000000 */
[----:B------:R-:W-:Y:S01]  /*0460*/  IADD3 R7, PT, PT, -R13, RZ, RZ ;  /* 0x000000ff0d077210 */ /* 0x000fe20007ffe1ff */
[----:B------:R-:W1:Y:S01]  /*0470*/  LDCU.64 UR4, c[0x0][0x358] ;  /* 0x00006b00ff0477ac */ /* 0x000e620008000a00 */
[-C--:B------:R-:W-:Y:S02]  /*0480*/  ISETP.GE.AND P1, PT, R11, R0.reuse, PT ;  /* 0x000000000b00720c */ /* 0x080fe40003f26270 */
[----:B------:R-:W-:Y:S01]  /*0490*/  ISETP.GE.AND P2, PT, R13, 0x1, PT ;  /* 0x000000010d00780c */ /* 0x000fe20003f46270 */
[----:B------:R-:W-:Y:S01]  /*04a0*/  IMAD R12, R0, R7, R9 ;  /* 0x00000007000c7224 */ /* 0x000fe200078e0209 */
[----:B------:R-:W-:-:S03]  /*04b0*/  ISETP.GE.AND P3, PT, R17, R0, PT ;  /* 0x000000001100720c */ /* 0x000fc60003f66270 */
[----:B------:R-:W-:Y:S02]  /*04c0*/  @P0 IADD3 R7, PT, PT, R5, -0x1, RZ ;  /* 0xffffffff05070810 */ /* 0x000fe40007ffe0ff */
[C---:B------:R-:W-:Y:S02]  /*04d0*/  IADD3 R9, PT, PT, R12.reuse, 0x1, RZ ;  /* 0x000000010c097810 */ /* 0x040fe40007ffe0ff */
[----:B------:R-:W-:Y:S01]  /*04e0*/  ISETP.GE.AND P4, PT, R12, 0x1, PT ;  /* 0x000000010c00780c */ /* 0x000fe20003f86270 */
[-CC-:B------:R-:W-:Y:S01]  /*04f0*/  @P0 IMAD R7, R7, R0.reuse, R13.reuse ;  /* 0x0000000007070224 */ /* 0x180fe200078e020d */
[-C--:B------:R-:W-:Y:S01]  /*0500*/  ISETP.GE.AND P5, PT, R9, R0.reuse, PT ;  /* 0x000000000900720c */ /* 0x080fe20003fa6270 */
[-CC-:B------:R-:W-:Y:S02]  /*0510*/  @!P1 IMAD R9, R11, R0.reuse, R13.reuse ;  /* 0x000000000b099224 */ /* 0x180fe400078e020d */
[-C--:B------:R-:W-:Y:S02]  /*0520*/  IMAD R13, R5, R0.reuse, R13 ;  /* 0x00000000050d7224 */ /* 0x080fe400078e020d */
[----:B------:R-:W-:-:S02]  /*0530*/  @P0 IMAD R7, R7, R0, R12 ;  /* 0x0000000007070224 */ /* 0x000fc400078e020c */
[----:B------:R-:W-:Y:S02]  /*0540*/  @P2 VIADD R15, R13, 0xffffffff ;  /* 0xffffffff0d0f2836 */ /* 0x000fe40000000000 */
[-CC-:B------:R-:W-:Y:S02]  /*0550*/  @!P1 IMAD R11, R9, R0.reuse, R12.reuse ;  /* 0x00000000090b9224 */ /* 0x180fe400078e020c */
[-C--:B------:R-:W-:Y:S01]  /*0560*/  @!P3 IMAD R17, R5, R0.reuse, R17 ;  /* 0x000000000511b224 */ /* 0x080fe200078e0211 */
[----:B------:R-:W-:Y:S01]  /*0570*/  CS2R R4, SRZ ;  /* 0x0000000000047805 */ /* 0x000fe2000001ff00 */
[----:B------:R-:W-:Y:S02]  /*0580*/  IMAD R6, R13, R0, R12 ;  /* 0x000000000d067224 */ /* 0x000fe400078e020c */
[----:B0-----:R-:W-:-:S04]  /*0590*/  @P0 IMAD.WIDE R8, R7, 0x4, R2 ;  /* 0x0000000407080825 */ /* 0x001fc800078e0202 */
[----:B------:R-:W-:Y:S01]  /*05a0*/  @P2 IMAD R13, R15, R0, R12 ;  /* 0x000000000f0d2224 */ /* 0x000fe200078e020c */
[----:B-1----:R0:W2:Y:S01]  /*05b0*/  @P0 LDG.E R4, desc[UR4][R8.64] ;  /* 0x0000000408040981 */ /* 0x0020a2000c1e1900 */
[----:B------:R-:W-:-:S04]  /*05c0*/  @!P1 IMAD.WIDE R10, R11, 0x4, R2 ;  /* 0x000000040b0a9825 */ /* 0x000fc800078e0202 */
[----:B------:R-:W-:Y:S01]  /*05d0*/  @!P3 IMAD R15, R17, R0, R12 ;  /* 0x00000000110fb224 */ /* 0x000fe200078e020c */
[----:B------:R-:W-:Y:S01]  /*05e0*/  MOV R0, RZ ;  /* 0x000000ff00007202 */ /* 0x000fe20000000f00 */
[--C-:B------:R-:W-:Y:S01]  /*05f0*/  @P2 IMAD.WIDE R12, R13, 0x4, R2.reuse ;  /* 0x000000040d0c2825 */ /* 0x100fe200078e0202 */
[----:B------:R-:W2:Y:S01]  /*0600*/  @!P1 LDG.E R5, desc[UR4][R10.64] ;  /* 0x000000040a059981 */ /* 0x000ea2000c1e1900 */
[----:B------:R-:W-:Y:S02]  /*0610*/  IADD3 R17, PT, PT, R6, -0x1, RZ ;  /* 0xffffffff06117810 */ /* 0x000fe40007ffe0ff */
[----:B------:R-:W-:Y:S01]  /*0620*/  IMAD.MOV.U32 R7, RZ, RZ, RZ ;  /* 0x000000ffff077224 */ /* 0x000fe200078e00ff */
[----:B------:R-:W3:Y:S01]  /*0630*/  @P2 LDG.E R0, desc[UR4][R12.64] ;  /* 0x000000040c002981 */ /* 0x000ee2000c1e1900 */
[----:B------:R-:W-:Y:S01]  /*0640*/  @!P3 IMAD.WIDE R14, R15, 0x4, R2 ;  /* 0x000000040f0eb825 */ /* 0x000fe200078e0202 */
[----:B------:R-:W-:-:S03]  /*0650*/  MOV R18, RZ ;  /* 0x000000ff00127202 */ /* 0x000fc60000000f00 */
[----:B------:R-:W-:Y:S01]  /*0660*/  IMAD.WIDE R16, R17, 0x4, R2 ;  /* 0x0000000411107825 */ /* 0x000fe200078e0202 */
[----:B------:R-:W4:Y:S01]  /*0670*/  @!P3 LDG.E R7, desc[UR4][R14.64] ;  /* 0x000000040e07b981 */ /* 0x000f22000c1e1900 */
[----:B0-----:R-:W-:Y:S01]  /*0680*/  MOV R8, RZ ;  /* 0x000000ff00087202 */ /* 0x001fe20000000f00 */
[----:B------:R-:W0:Y:S02]  /*0690*/  LDC.64 R2, c[0x0][0x380] ;  /* 0x0000e000ff027b82 */ /* 0x000e240000000a00 */
[----:B------:R-:W5:Y:S04]  /*06a0*/  @P4 LDG.E R18, desc[UR4][R16.64] ;  /* 0x0000000410124981 */ /* 0x000f68000c1e1900 */
[----:B------:R-:W5:Y:S01]  /*06b0*/  @!P5 LDG.E R8, desc[UR4][R16.64+0x8] ;  /* 0x000008041008d981 */ /* 0x000f62000c1e1900 */
[----:B--2---:R-:W-:-:S04]  /*06c0*/  FADD R5, R5, R4 ;  /* 0x0000000405057221 */ /* 0x004fc80000000000 */
[----:B---3--:R-:W-:-:S04]  /*06d0*/  FADD R0, R5, R0 ;  /* 0x0000000005007221 */ /* 0x008fc80000000000 */
[----:B----4-:R-:W-:-:S04]  /*06e0*/  FADD R7, R0, R7 ;  /* 0x0000000700077221 */ /* 0x010fc80000000000 */
[----:B-----5:R-:W-:-:S04]  /*06f0*/  FADD R7, R7, R18 ;  /* 0x0000001207077221 */ /* 0x020fc80000000000 */
[----:B------:R-:W-:Y:S01]  /*0700*/  FADD R8, R7, R8 ;  /* 0x0000000807087221 */ /* 0x000fe20000000000 */
[----:B0-----:R-:W-:-:S04]  /*0710*/  IMAD.WIDE R6, R6, 0x4, R2 ;  /* 0x0000000406067825 */ /* 0x001fc800078e0202 */
[----:B------:R-:W-:-:S05]  /*0720*/  FMUL R3, R8, 0.80000001192092895508 ;  /* 0x3f4ccccd08037820 */ /* 0x000fca0000400000 */
[----:B------:R-:W-:Y:S01]  /*0730*/  STG.E desc[UR4][R6.64], R3 ;  /* 0x0000000306007986 */ /* 0x000fe2000c101904 */
[----:B------:R-:W-:Y:S05]  /*0740*/  EXIT ;  /* 0x000000000000794d */ /* 0x000fea0003800000 */
.L_x_0:
[----:B------:R-:W-:-:S00]  /*0750*/  BRA `(.L_x_0) ;  /* 0xfffffffc00fc7947 */ /* 0x000fc0000383ffff */
[----:B------:R-:W-:-:S00]  /*0760*/  NOP ;  /* 0x0000000000007918 */ /* 0x000fc00000000000 */
        /* <DEDUP_REMOVED lines=9> */
.L_x_1:


//--------------------- .nv.shared.reserved.0     --------------------------
	.section	.nv.shared.reserved.0,"aw",@nobits
	.weak		__nv_reservedSMEM_offset_0_alias
	.size		__nv_reservedSMEM_offset_0_alias, 0, 64
	.other		__nv_reservedSMEM_offset_0_alias,@"STO_CUDA_RESERVED_SHARED STV_DEFAULT"
__nv_reservedSMEM_offset_0_alias:
	.zero		0
	.zero		64


//--------------------- .nv.constant0._Z6kernelPfS_i --------------------------
	.section	.nv.constant0._Z6kernelPfS_i,"a",@progbits
	.sectionflags	@""
	.align	4
.nv.constant0._Z6kernelPfS_i:
	.zero		916


//--------------------- SYMBOLS --------------------------

	.type		.nv.reservedSmem.offset0,@object
	.size		.nv.reservedSmem.offset0,0x4
